//
// Generated by NVIDIA NVVM Compiler
//
// Compiler Build ID: CL-36424714
// Cuda compilation tools, release 13.0, V13.0.88
// Based on NVVM 20.0.0
//

.version 9.0
.target sm_100
.address_size 64

	// .globl	_Z13nvidiaBatcherPi
// _ZZ13nvidiaBatcherPiE2sX has been demoted
// _ZZ10newBatcherPiE2sX has been demoted
// _ZZ10VanVoorhisPiE2sX has been demoted

.visible .entry _Z13nvidiaBatcherPi(
	.param .u64 .ptr .align 1 _Z13nvidiaBatcherPi_param_0
)
{
	.reg .pred 	%p<17>;
	.reg .b32 	%r<50>;
	.reg .b64 	%rd<7>;
	// demoted variable
	.shared .align 4 .b8 _ZZ13nvidiaBatcherPiE2sX[2048];
	ld.param.u64 	%rd3, [_Z13nvidiaBatcherPi_param_0];
	cvta.to.global.u64 	%rd4, %rd3;
	mov.u32 	%r31, %ctaid.x;
	shl.b32 	%r32, %r31, 9;
	mov.u32 	%r1, %tid.x;
	add.s32 	%r33, %r32, %r1;
	mul.wide.u32 	%rd5, %r33, 4;
	add.s64 	%rd1, %rd4, %rd5;
	ld.global.u32 	%r34, [%rd1];
	shl.b32 	%r35, %r1, 2;
	mov.u32 	%r36, _ZZ13nvidiaBatcherPiE2sX;
	add.s32 	%r2, %r36, %r35;
	st.shared.u32 	[%r2], %r34;
	add.s32 	%r37, %r33, 256;
	mul.wide.u32 	%rd6, %r37, 4;
	add.s64 	%rd2, %rd4, %rd6;
	ld.global.u32 	%r38, [%rd2];
	st.shared.u32 	[%r2+1024], %r38;
	bar.sync 	0;
	shl.b32 	%r3, %r1, 1;
	add.s32 	%r4, %r2, %r35;
	ld.shared.u32 	%r5, [%r4];
	ld.shared.u32 	%r6, [%r4+4];
	setp.le.s32 	%p1, %r5, %r6;
	@%p1 bra 	$L__BB0_2;
	st.shared.u32 	[%r4], %r6;
	st.shared.u32 	[%r4+4], %r5;
$L__BB0_2:
	and.b32  	%r7, %r1, 1;
	sub.s32 	%r39, %r3, %r7;
	shl.b32 	%r40, %r39, 2;
	add.s32 	%r8, %r36, %r40;
	ld.shared.u32 	%r9, [%r8];
	ld.shared.u32 	%r10, [%r8+8];
	setp.le.s32 	%p2, %r9, %r10;
	@%p2 bra 	$L__BB0_4;
	st.shared.u32 	[%r8], %r10;
	st.shared.u32 	[%r8+8], %r9;
$L__BB0_4:
	setp.eq.s32 	%p3, %r7, 0;
	@%p3 bra 	$L__BB0_7;
	ld.shared.u32 	%r11, [%r4+-4];
	ld.shared.u32 	%r12, [%r4];
	setp.le.s32 	%p4, %r11, %r12;
	@%p4 bra 	$L__BB0_7;
	st.shared.u32 	[%r4+-4], %r12;
	st.shared.u32 	[%r4], %r11;
$L__BB0_7:
	and.b32  	%r13, %r1, 3;
	sub.s32 	%r42, %r3, %r13;
	shl.b32 	%r43, %r42, 2;
	add.s32 	%r14, %r36, %r43;
	ld.shared.u32 	%r15, [%r14];
	ld.shared.u32 	%r16, [%r14+16];
	setp.le.s32 	%p5, %r15, %r16;
	@%p5 bra 	$L__BB0_9;
	st.shared.u32 	[%r14], %r16;
	st.shared.u32 	[%r14+16], %r15;
$L__BB0_9:
	setp.lt.u32 	%p6, %r13, 2;
	@%p6 bra 	$L__BB0_12;
	ld.shared.u32 	%r17, [%r8+-8];
	ld.shared.u32 	%r18, [%r8];
	setp.le.s32 	%p7, %r17, %r18;
	@%p7 bra 	$L__BB0_12;
	st.shared.u32 	[%r8+-8], %r18;
	st.shared.u32 	[%r8], %r17;
$L__BB0_12:
	setp.eq.s32 	%p8, %r13, 0;
	@%p8 bra 	$L__BB0_15;
	ld.shared.u32 	%r19, [%r4+-4];
	ld.shared.u32 	%r20, [%r4];
	setp.le.s32 	%p9, %r19, %r20;
	@%p9 bra 	$L__BB0_15;
	st.shared.u32 	[%r4+-4], %r20;
	st.shared.u32 	[%r4], %r19;
$L__BB0_15:
	and.b32  	%r21, %r1, 7;
	sub.s32 	%r45, %r3, %r21;
	shl.b32 	%r46, %r45, 2;
	add.s32 	%r22, %r36, %r46;
	ld.shared.u32 	%r23, [%r22];
	ld.shared.u32 	%r24, [%r22+32];
	setp.le.s32 	%p10, %r23, %r24;
	@%p10 bra 	$L__BB0_17;
	st.shared.u32 	[%r22], %r24;
	st.shared.u32 	[%r22+32], %r23;
$L__BB0_17:
	setp.lt.u32 	%p11, %r21, 4;
	@%p11 bra 	$L__BB0_20;
	ld.shared.u32 	%r25, [%r14+-16];
	ld.shared.u32 	%r26, [%r14];
	setp.le.s32 	%p12, %r25, %r26;
	@%p12 bra 	$L__BB0_20;
	st.shared.u32 	[%r14+-16], %r26;
	st.shared.u32 	[%r14], %r25;
$L__BB0_20:
	setp.lt.u32 	%p13, %r21, 2;
	@%p13 bra 	$L__BB0_23;
	ld.shared.u32 	%r27, [%r8+-8];
	ld.shared.u32 	%r28, [%r8];
	setp.le.s32 	%p14, %r27, %r28;
	@%p14 bra 	$L__BB0_23;
	st.shared.u32 	[%r8+-8], %r28;
	st.shared.u32 	[%r8], %r27;
$L__BB0_23:
	setp.eq.s32 	%p15, %r21, 0;
	@%p15 bra 	$L__BB0_26;
	ld.shared.u32 	%r29, [%r4+-4];
	ld.shared.u32 	%r30, [%r4];
	setp.le.s32 	%p16, %r29, %r30;
	@%p16 bra 	$L__BB0_26;
	st.shared.u32 	[%r4+-4], %r30;
	st.shared.u32 	[%r4], %r29;
$L__BB0_26:
	bar.sync 	0;
	ld.shared.u32 	%r48, [%r2];
	st.global.u32 	[%rd1], %r48;
	ld.shared.u32 	%r49, [%r2+1024];
	st.global.u32 	[%rd2], %r49;
	ret;

}
	// .globl	_Z10newBatcherPi
.visible .entry _Z10newBatcherPi(
	.param .u64 .ptr .align 1 _Z10newBatcherPi_param_0
)
{
	.reg .pred 	%p<17>;
	.reg .b16 	%rs<4>;
	.reg .b32 	%r<66>;
	.reg .b64 	%rd<7>;
	// demoted variable
	.shared .align 4 .b8 _ZZ10newBatcherPiE2sX[2048];
	ld.param.u64 	%rd3, [_Z10newBatcherPi_param_0];
	cvta.to.global.u64 	%rd4, %rd3;
	mov.u32 	%r39, %ctaid.x;
	shl.b32 	%r40, %r39, 9;
	mov.u32 	%r1, %tid.x;
	add.s32 	%r41, %r40, %r1;
	mul.wide.u32 	%rd5, %r41, 4;
	add.s64 	%rd1, %rd4, %rd5;
	ld.global.u32 	%r42, [%rd1];
	shl.b32 	%r43, %r1, 2;
	mov.u32 	%r44, _ZZ10newBatcherPiE2sX;
	add.s32 	%r2, %r44, %r43;
	st.shared.u32 	[%r2], %r42;
	add.s32 	%r45, %r41, 256;
	mul.wide.u32 	%rd6, %r45, 4;
	add.s64 	%rd2, %rd4, %rd6;
	ld.global.u32 	%r46, [%rd2];
	st.shared.u32 	[%r2+1024], %r46;
	bar.sync 	0;
	shl.b32 	%r3, %r1, 1;
	add.s32 	%r4, %r2, %r43;
	ld.shared.u32 	%r65, [%r4];
	ld.shared.u32 	%r6, [%r4+4];
	setp.le.s32 	%p1, %r65, %r6;
	@%p1 bra 	$L__BB1_2;
	st.shared.u32 	[%r4], %r6;
	st.shared.u32 	[%r4+4], %r65;
	mov.u32 	%r65, %r6;
$L__BB1_2:
	and.b32  	%r8, %r1, 1;
	sub.s32 	%r47, %r3, %r8;
	shl.b32 	%r48, %r47, 2;
	add.s32 	%r9, %r44, %r48;
	ld.shared.u32 	%r10, [%r9];
	ld.shared.u32 	%r11, [%r9+8];
	setp.le.s32 	%p2, %r10, %r11;
	@%p2 bra 	$L__BB1_4;
	st.shared.u32 	[%r9], %r11;
	st.shared.u32 	[%r9+8], %r10;
	ld.shared.u32 	%r65, [%r4];
$L__BB1_4:
	setp.ne.s32 	%p3, %r8, 0;
	selp.s16 	%rs1, -1, 0, %p3;
	mul.wide.s16 	%r50, %rs1, 4;
	add.s32 	%r14, %r4, %r50;
	ld.shared.u32 	%r15, [%r14];
	setp.le.s32 	%p4, %r15, %r65;
	@%p4 bra 	$L__BB1_6;
	st.shared.u32 	[%r14], %r65;
	st.shared.u32 	[%r4], %r15;
$L__BB1_6:
	and.b32  	%r16, %r1, 3;
	sub.s32 	%r51, %r3, %r16;
	shl.b32 	%r52, %r51, 2;
	add.s32 	%r17, %r44, %r52;
	ld.shared.u32 	%r18, [%r17];
	ld.shared.u32 	%r19, [%r17+16];
	setp.le.s32 	%p5, %r18, %r19;
	@%p5 bra 	$L__BB1_8;
	st.shared.u32 	[%r17], %r19;
	st.shared.u32 	[%r17+16], %r18;
$L__BB1_8:
	setp.lt.u32 	%p6, %r16, 2;
	selp.b32 	%r54, 0, -8, %p6;
	add.s32 	%r20, %r9, %r54;
	ld.shared.u32 	%r21, [%r20];
	ld.shared.u32 	%r22, [%r9];
	setp.le.s32 	%p7, %r21, %r22;
	@%p7 bra 	$L__BB1_10;
	st.shared.u32 	[%r20], %r22;
	st.shared.u32 	[%r9], %r21;
$L__BB1_10:
	setp.ne.s32 	%p8, %r16, 0;
	selp.s16 	%rs2, -1, 0, %p8;
	mul.wide.s16 	%r55, %rs2, 4;
	add.s32 	%r23, %r4, %r55;
	ld.shared.u32 	%r24, [%r23];
	ld.shared.u32 	%r25, [%r4];
	setp.le.s32 	%p9, %r24, %r25;
	@%p9 bra 	$L__BB1_12;
	st.shared.u32 	[%r23], %r25;
	st.shared.u32 	[%r4], %r24;
$L__BB1_12:
	and.b32  	%r26, %r1, 7;
	sub.s32 	%r56, %r3, %r26;
	shl.b32 	%r57, %r56, 2;
	add.s32 	%r27, %r44, %r57;
	ld.shared.u32 	%r28, [%r27];
	ld.shared.u32 	%r29, [%r27+32];
	setp.le.s32 	%p10, %r28, %r29;
	@%p10 bra 	$L__BB1_14;
	st.shared.u32 	[%r27], %r29;
	st.shared.u32 	[%r27+32], %r28;
$L__BB1_14:
	setp.lt.u32 	%p11, %r26, 4;
	selp.b32 	%r59, 0, -16, %p11;
	add.s32 	%r30, %r17, %r59;
	ld.shared.u32 	%r31, [%r30];
	ld.shared.u32 	%r32, [%r17];
	setp.le.s32 	%p12, %r31, %r32;
	@%p12 bra 	$L__BB1_16;
	st.shared.u32 	[%r30], %r32;
	st.shared.u32 	[%r17], %r31;
$L__BB1_16:
	setp.lt.u32 	%p13, %r26, 2;
	selp.b32 	%r60, 0, -8, %p13;
	add.s32 	%r33, %r9, %r60;
	ld.shared.u32 	%r34, [%r33];
	ld.shared.u32 	%r35, [%r9];
	setp.le.s32 	%p14, %r34, %r35;
	@%p14 bra 	$L__BB1_18;
	st.shared.u32 	[%r33], %r35;
	st.shared.u32 	[%r9], %r34;
$L__BB1_18:
	setp.ne.s32 	%p15, %r26, 0;
	selp.s16 	%rs3, -1, 0, %p15;
	mul.wide.s16 	%r61, %rs3, 4;
	add.s32 	%r36, %r4, %r61;
	ld.shared.u32 	%r37, [%r36];
	ld.shared.u32 	%r38, [%r4];
	setp.le.s32 	%p16, %r37, %r38;
	@%p16 bra 	$L__BB1_20;
	st.shared.u32 	[%r36], %r38;
	st.shared.u32 	[%r4], %r37;
$L__BB1_20:
	bar.sync 	0;
	ld.shared.u32 	%r62, [%r2];
	st.global.u32 	[%rd1], %r62;
	ld.shared.u32 	%r63, [%r2+1024];
	st.global.u32 	[%rd2], %r63;
	ret;

}
	// .globl	_Z10VanVoorhisPi
.visible .entry _Z10VanVoorhisPi(
	.param .u64 .ptr .align 1 _Z10VanVoorhisPi_param_0
)
{
	.reg .pred 	%p<19>;
	.reg .b32 	%r<121>;
	.reg .b64 	%rd<7>;
	// demoted variable
	.shared .align 4 .b8 _ZZ10VanVoorhisPiE2sX[2048];
	ld.param.u64 	%rd3, [_Z10VanVoorhisPi_param_0];
	cvta.to.global.u64 	%rd4, %rd3;
	mov.u32 	%r45, %ctaid.x;
	shl.b32 	%r46, %r45, 9;
	mov.u32 	%r1, %tid.x;
	add.s32 	%r47, %r46, %r1;
	mul.wide.u32 	%rd5, %r47, 4;
	add.s64 	%rd1, %rd4, %rd5;
	ld.global.u32 	%r48, [%rd1];
	shl.b32 	%r49, %r1, 2;
	mov.u32 	%r50, _ZZ10VanVoorhisPiE2sX;
	add.s32 	%r2, %r50, %r49;
	st.shared.u32 	[%r2], %r48;
	add.s32 	%r51, %r47, 256;
	mul.wide.u32 	%rd6, %r51, 4;
	add.s64 	%rd2, %rd4, %rd6;
	ld.global.u32 	%r52, [%rd2];
	st.shared.u32 	[%r2+1024], %r52;
	shl.b32 	%r3, %r1, 1;
	and.b32  	%r4, %r3, 2032;
	bar.sync 	0;
	and.b32  	%r5, %r1, 7;
	and.b32  	%r6, %r1, 1016;
	or.b32  	%r7, %r5, %r6;
	shl.b32 	%r53, %r7, 3;
	add.s32 	%r8, %r50, %r53;
	ld.shared.u32 	%r9, [%r8];
	ld.shared.u32 	%r10, [%r8+4];
	setp.le.s32 	%p1, %r9, %r10;
	@%p1 bra 	$L__BB2_2;
	st.shared.u32 	[%r8], %r10;
	st.shared.u32 	[%r8+4], %r9;
$L__BB2_2:
	and.b32  	%r54, %r3, 12;
	and.b32  	%r11, %r1, 1;
	or.b32  	%r12, %r54, %r11;
	add.s32 	%r13, %r12, %r4;
	shl.b32 	%r55, %r13, 2;
	add.s32 	%r14, %r50, %r55;
	ld.shared.u32 	%r15, [%r14];
	ld.shared.u32 	%r16, [%r14+8];
	setp.le.s32 	%p2, %r15, %r16;
	@%p2 bra 	$L__BB2_4;
	st.shared.u32 	[%r14], %r16;
	st.shared.u32 	[%r14+8], %r15;
$L__BB2_4:
	and.b32  	%r57, %r3, 8;
	and.b32  	%r58, %r1, 3;
	or.b32  	%r59, %r57, %r58;
	add.s32 	%r60, %r59, %r4;
	shl.b32 	%r61, %r60, 2;
	add.s32 	%r17, %r50, %r61;
	ld.shared.u32 	%r18, [%r17];
	ld.shared.u32 	%r19, [%r17+16];
	setp.le.s32 	%p3, %r18, %r19;
	@%p3 bra 	$L__BB2_6;
	st.shared.u32 	[%r17], %r19;
	st.shared.u32 	[%r17+16], %r18;
$L__BB2_6:
	add.s32 	%r63, %r7, %r6;
	shl.b32 	%r64, %r63, 2;
	add.s32 	%r20, %r50, %r64;
	ld.shared.u32 	%r21, [%r20];
	ld.shared.u32 	%r22, [%r20+32];
	setp.le.s32 	%p4, %r21, %r22;
	@%p4 bra 	$L__BB2_8;
	st.shared.u32 	[%r20], %r22;
	st.shared.u32 	[%r20+32], %r21;
$L__BB2_8:
	setp.eq.s32 	%p5, %r5, 2;
	selp.b32 	%r66, 13, %r5, %p5;
	shl.b32 	%r67, %r66, 1;
	and.b32  	%r68, %r67, 10;
	shr.u32 	%r69, %r66, 1;
	and.b32  	%r70, %r69, 5;
	or.b32  	%r71, %r68, %r70;
	setp.eq.s32 	%p6, %r66, %r71;
	xor.b32  	%r72, %r71, 15;
	selp.b32 	%r73, %r72, %r71, %p6;
	add.s32 	%r74, %r66, %r4;
	add.s32 	%r75, %r73, %r4;
	shl.b32 	%r76, %r74, 2;
	add.s32 	%r23, %r50, %r76;
	shl.b32 	%r78, %r75, 2;
	add.s32 	%r24, %r50, %r78;
	ld.shared.u32 	%r25, [%r23];
	ld.shared.u32 	%r26, [%r24];
	setp.le.s32 	%p7, %r25, %r26;
	@%p7 bra 	$L__BB2_10;
	st.shared.u32 	[%r23], %r26;
	st.shared.u32 	[%r24], %r25;
$L__BB2_10:
	shl.b32 	%r79, %r5, 1;
	sub.s32 	%r80, %r79, %r11;
	setp.lt.u32 	%p8, %r5, 4;
	selp.u32 	%r81, 1, 0, %p8;
	shl.b32 	%r82, %r80, %r81;
	setp.eq.s32 	%p9, %r5, 0;
	selp.b32 	%r83, 15, %r82, %p9;
	setp.eq.s32 	%p10, %r5, 1;
	selp.b32 	%r84, 4, %r83, %p10;
	setp.eq.s32 	%p11, %r5, 4;
	selp.b32 	%r85, 11, %r5, %p11;
	selp.b32 	%r86, 14, %r84, %p11;
	add.s32 	%r87, %r85, %r4;
	add.s32 	%r88, %r86, %r4;
	shl.b32 	%r89, %r87, 2;
	add.s32 	%r27, %r50, %r89;
	shl.b32 	%r91, %r88, 2;
	add.s32 	%r28, %r50, %r91;
	ld.shared.u32 	%r29, [%r27];
	ld.shared.u32 	%r30, [%r28];
	setp.le.s32 	%p12, %r29, %r30;
	@%p12 bra 	$L__BB2_12;
	st.shared.u32 	[%r27], %r30;
	st.shared.u32 	[%r28], %r29;
$L__BB2_12:
	or.b32  	%r92, %r12, 2;
	add.s32 	%r93, %r13, 2;
	add.s32 	%r94, %r12, 4;
	and.b32  	%r95, %r94, 13;
	add.s32 	%r96, %r95, %r4;
	setp.gt.u32 	%p13, %r92, %r95;
	selp.b32 	%r97, %r96, %r93, %p13;
	selp.b32 	%r98, %r93, %r96, %p13;
	shl.b32 	%r99, %r97, 2;
	add.s32 	%r31, %r50, %r99;
	shl.b32 	%r101, %r98, 2;
	add.s32 	%r32, %r50, %r101;
	ld.shared.u32 	%r33, [%r31];
	ld.shared.u32 	%r34, [%r32];
	setp.le.s32 	%p14, %r33, %r34;
	@%p14 bra 	$L__BB2_14;
	st.shared.u32 	[%r31], %r34;
	st.shared.u32 	[%r32], %r33;
$L__BB2_14:
	and.b32  	%r35, %r3, 14;
	add.s32 	%r102, %r35, %r4;
	add.s32 	%r36, %r102, 1;
	add.s32 	%r103, %r3, 4;
	and.b32  	%r104, %r103, 14;
	add.s32 	%r105, %r104, %r4;
	setp.lt.u32 	%p15, %r35, %r104;
	selp.b32 	%r106, %r36, %r105, %p15;
	selp.b32 	%r107, %r105, %r36, %p15;
	shl.b32 	%r108, %r106, 2;
	add.s32 	%r37, %r50, %r108;
	shl.b32 	%r110, %r107, 2;
	add.s32 	%r38, %r50, %r110;
	ld.shared.u32 	%r39, [%r37];
	ld.shared.u32 	%r40, [%r38];
	setp.le.s32 	%p16, %r39, %r40;
	@%p16 bra 	$L__BB2_16;
	st.shared.u32 	[%r37], %r40;
	st.shared.u32 	[%r38], %r39;
$L__BB2_16:
	add.s32 	%r111, %r3, 2;
	and.b32  	%r112, %r111, 14;
	add.s32 	%r113, %r112, %r4;
	setp.lt.u32 	%p17, %r35, %r112;
	selp.b32 	%r114, %r36, %r113, %p17;
	selp.b32 	%r115, %r113, %r36, %p17;
	shl.b32 	%r116, %r114, 2;
	add.s32 	%r41, %r50, %r116;
	shl.b32 	%r118, %r115, 2;
	add.s32 	%r42, %r50, %r118;
	ld.shared.u32 	%r43, [%r41];
	ld.shared.u32 	%r44, [%r42];
	setp.le.s32 	%p18, %r43, %r44;
	@%p18 bra 	$L__BB2_18;
	st.shared.u32 	[%r41], %r44;
	st.shared.u32 	[%r42], %r43;
$L__BB2_18:
	bar.sync 	0;
	ld.shared.u32 	%r119, [%r2];
	st.global.u32 	[%rd1], %r119;
	ld.shared.u32 	%r120, [%r2+1024];
	st.global.u32 	[%rd2], %r120;
	ret;

}


// ===== COMPILED SASS (sm_100) =====

	.target	sm_100

	.elftype	@"ET_EXEC"


//--------------------- .note.nv.tkinfo           --------------------------
	.section	.note.nv.tkinfo,"",@"SHT_NOTE"
	.sectionflags	@"SHF_NOTE_NV_TKINFO"
	.tkinfo
        /*0018*/ 	.word	0x00000002
        /*0030*/ 	.string	""
        /*0030*/ 	.string	"ptxas"
        /*0030*/ 	.string	"Cuda compilation tools, release 13.0, V13.0.88"
        /*0030*/ 	.string	"Build cuda_13.0.r13.0/compiler.36424714_0"
        /*0030*/ 	.string	"-arch sm_100 -m 64 "



//--------------------- .note.nv.cuinfo           --------------------------
	.section	.note.nv.cuinfo,"",@"SHT_NOTE"
	.sectionflags	@"SHF_NOTE_NV_CUINFO"
        /*0018*/ 	.short	0x0002
        /*001a*/ 	.short	0x0064
        /*001c*/ 	.short	0x0082
	.zero		2


//--------------------- .nv.info                  --------------------------
	.section	.nv.info,"",@"SHT_CUDA_INFO"
	.align	4


	//----- nvinfo : EIATTR_REGCOUNT
	.align		4
        /*0000*/ 	.byte	0x04, 0x2f
        /*0002*/ 	.short	(.L_1 - .L_0)
	.align		4
.L_0:
        /*0004*/ 	.word	index@(_Z13nvidiaBatcherPi)
        /*0008*/ 	.word	0x00000012


	//----- nvinfo : EIATTR_FRAME_SIZE
	.align		4
.L_1:
        /*000c*/ 	.byte	0x04, 0x11
        /*000e*/ 	.short	(.L_3 - .L_2)
	.align		4
.L_2:
        /*0010*/ 	.word	index@(_Z13nvidiaBatcherPi)
        /*0014*/ 	.word	0x00000000


	//----- nvinfo : EIATTR_REGCOUNT
	.align		4
.L_3:
        /*0018*/ 	.byte	0x04, 0x2f
        /*001a*/ 	.short	(.L_5 - .L_4)
	.align		4
.L_4:
        /*001c*/ 	.word	index@(_Z10newBatcherPi)
        /*0020*/ 	.word	0x0000001a


	//----- nvinfo : EIATTR_FRAME_SIZE
	.align		4
.L_5:
        /*0024*/ 	.byte	0x04, 0x11
        /*0026*/ 	.short	(.L_7 - .L_6)
	.align		4
.L_6:
        /*0028*/ 	.word	index@(_Z10newBatcherPi)
        /*002c*/ 	.word	0x00000000


	//----- nvinfo : EIATTR_REGCOUNT
	.align		4
.L_7:
        /*0030*/ 	.byte	0x04, 0x2f
        /*0032*/ 	.short	(.L_9 - .L_8)
	.align		4
.L_8:
        /*0034*/ 	.word	index@(_Z10VanVoorhisPi)
        /*0038*/ 	.word	0x00000018


	//----- nvinfo : EIATTR_FRAME_SIZE
	.align		4
.L_9:
        /*003c*/ 	.byte	0x04, 0x11
        /*003e*/ 	.short	(.L_11 - .L_10)
	.align		4
.L_10:
        /*0040*/ 	.word	index@(_Z10VanVoorhisPi)
        /*0044*/ 	.word	0x00000000


	//----- nvinfo : EIATTR_MIN_STACK_SIZE
	.align		4
.L_11:
        /*0048*/ 	.byte	0x04, 0x12
        /*004a*/ 	.short	(.L_13 - .L_12)
	.align		4
.L_12:
        /*004c*/ 	.word	index@(_Z10VanVoorhisPi)
        /*0050*/ 	.word	0x00000000


	//----- nvinfo : EIATTR_MIN_STACK_SIZE
	.align		4
.L_13:
        /*0054*/ 	.byte	0x04, 0x12
        /*0056*/ 	.short	(.L_15 - .L_14)
	.align		4
.L_14:
        /*0058*/ 	.word	index@(_Z10newBatcherPi)
        /*005c*/ 	.word	0x00000000


	//----- nvinfo : EIATTR_MIN_STACK_SIZE
	.align		4
.L_15:
        /*0060*/ 	.byte	0x04, 0x12
        /*0062*/ 	.short	(.L_17 - .L_16)
	.align		4
.L_16:
        /*0064*/ 	.word	index@(_Z13nvidiaBatcherPi)
        /*0068*/ 	.word	0x00000000
.L_17:


//--------------------- .nv.compat                --------------------------
	.section	.nv.compat,"",@"SHT_CUDA_COMPAT_INFO"
	.align	4
        /*0000*/ 	.byte	0x02, 0x09, 0x00, 0x00, 0x02, 0x02, 0x01, 0x00, 0x02, 0x05, 0x05, 0x00, 0x03, 0x07, 0x01, 0x01
        /*0010*/ 	.byte	0x02, 0x03, 0x00, 0x00, 0x02, 0x06, 0x01, 0x00, 0x04, 0x0b, 0x08, 0x00, 0x09, 0x00, 0x00, 0x00
        /*0020*/ 	.byte	0x00, 0x00, 0x00, 0x00


//--------------------- .nv.info._Z10VanVoorhisPi --------------------------
	.section	.nv.info._Z10VanVoorhisPi,"",@"SHT_CUDA_INFO"
	.sectionflags	@""
	.align	4


	//----- nvinfo : EIATTR_CUDA_API_VERSION
	.align		4
        /*0000*/ 	.byte	0x04, 0x37
        /*0002*/ 	.short	(.L_19 - .L_18)
.L_18:
        /*0004*/ 	.word	0x00000082


	//----- nvinfo : EIATTR_KPARAM_INFO
	.align		4
.L_19:
        /*0008*/ 	.byte	0x04, 0x17
        /*000a*/ 	.short	(.L_21 - .L_20)
.L_20:
        /*000c*/ 	.word	0x00000000
        /*0010*/ 	.short	0x0000
        /*0012*/ 	.short	0x0000
        /*0014*/ 	.byte	0x00, 0xf5, 0x21, 0x00


	//----- nvinfo : EIATTR_SPARSE_MMA_MASK
	.align		4
.L_21:
        /*0018*/ 	.byte	0x03, 0x50
        /*001a*/ 	.short	0x0000


	//----- nvinfo : EIATTR_MAXREG_COUNT
	.align		4
        /*001c*/ 	.byte	0x03, 0x1b
        /*001e*/ 	.short	0x00ff


	//----- nvinfo : EIATTR_NUM_BARRIERS
	.align		4
        /*0020*/ 	.byte	0x02, 0x4c
        /*0022*/ 	.byte	0x01
	.zero		1


	//----- nvinfo : EIATTR_MERCURY_ISA_VERSION
	.align		4
        /*0024*/ 	.byte	0x03, 0x5f
        /*0026*/ 	.short	0x0101


	//----- nvinfo : EIATTR_VRC_CTA_INIT_COUNT
	.align		4
        /*0028*/ 	.byte	0x02, 0x4a
	.zero		1
	.zero		1


	//----- nvinfo : EIATTR_EXIT_INSTR_OFFSETS
	.align		4
        /*002c*/ 	.byte	0x04, 0x1c
        /*002e*/ 	.short	(.L_23 - .L_22)


	//   ....[0]....
.L_22:
        /*0030*/ 	.word	0x000008c0


	//----- nvinfo : EIATTR_CBANK_PARAM_SIZE
	.align		4
.L_23:
        /*0034*/ 	.byte	0x03, 0x19
        /*0036*/ 	.short	0x0008


	//----- nvinfo : EIATTR_PARAM_CBANK
	.align		4
        /*0038*/ 	.byte	0x04, 0x0a
        /*003a*/ 	.short	(.L_25 - .L_24)
	.align		4
.L_24:
        /*003c*/ 	.word	index@(.nv.constant0._Z10VanVoorhisPi)
        /*0040*/ 	.short	0x0380
        /*0042*/ 	.short	0x0008


	//----- nvinfo : EIATTR_SW_WAR
	.align		4
.L_25:
        /*0044*/ 	.byte	0x04, 0x36
        /*0046*/ 	.short	(.L_27 - .L_26)
.L_26:
        /*0048*/ 	.word	0x00000008
.L_27:


//--------------------- .nv.info._Z10newBatcherPi --------------------------
	.section	.nv.info._Z10newBatcherPi,"",@"SHT_CUDA_INFO"
	.sectionflags	@""
	.align	4


	//----- nvinfo : EIATTR_CUDA_API_VERSION
	.align		4
        /*0000*/ 	.byte	0x04, 0x37
        /*0002*/ 	.short	(.L_29 - .L_28)
.L_28:
        /*0004*/ 	.word	0x00000082


	//----- nvinfo : EIATTR_KPARAM_INFO
	.align		4
.L_29:
        /*0008*/ 	.byte	0x04, 0x17
        /*000a*/ 	.short	(.L_31 - .L_30)
.L_30:
        /*000c*/ 	.word	0x00000000
        /*0010*/ 	.short	0x0000
        /*0012*/ 	.short	0x0000
        /*0014*/ 	.byte	0x00, 0xf5, 0x21, 0x00


	//----- nvinfo : EIATTR_SPARSE_MMA_MASK
	.align		4
.L_31:
        /*0018*/ 	.byte	0x03, 0x50
        /*001a*/ 	.short	0x0000


	//----- nvinfo : EIATTR_MAXREG_COUNT
	.align		4
        /*001c*/ 	.byte	0x03, 0x1b
        /*001e*/ 	.short	0x00ff


	//----- nvinfo : EIATTR_NUM_BARRIERS
	.align		4
        /*0020*/ 	.byte	0x02, 0x4c
        /*0022*/ 	.byte	0x01
	.zero		1


	//----- nvinfo : EIATTR_MERCURY_ISA_VERSION
	.align		4
        /*0024*/ 	.byte	0x03, 0x5f
        /*0026*/ 	.short	0x0101


	//----- nvinfo : EIATTR_VRC_CTA_INIT_COUNT
	.align		4
        /*0028*/ 	.byte	0x02, 0x4a
	.zero		1
	.zero		1


	//----- nvinfo : EIATTR_EXIT_INSTR_OFFSETS
	.align		4
        /*002c*/ 	.byte	0x04, 0x1c
        /*002e*/ 	.short	(.L_33 - .L_32)


	//   ....[0]....
.L_32:
        /*0030*/ 	.word	0x00000660


	//----- nvinfo : EIATTR_CBANK_PARAM_SIZE
	.align		4
.L_33:
        /*0034*/ 	.byte	0x03, 0x19
        /*0036*/ 	.short	0x0008


	//----- nvinfo : EIATTR_PARAM_CBANK
	.align		4
        /*0038*/ 	.byte	0x04, 0x0a
        /*003a*/ 	.short	(.L_35 - .L_34)
	.align		4
.L_34:
        /*003c*/ 	.word	index@(.nv.constant0._Z10newBatcherPi)
        /*0040*/ 	.short	0x0380
        /*0042*/ 	.short	0x0008


	//----- nvinfo : EIATTR_SW_WAR
	.align		4
.L_35:
        /*0044*/ 	.byte	0x04, 0x36
        /*0046*/ 	.short	(.L_37 - .L_36)
.L_36:
        /*0048*/ 	.word	0x00000008
.L_37:


//--------------------- .nv.info._Z13nvidiaBatcherPi --------------------------
	.section	.nv.info._Z13nvidiaBatcherPi,"",@"SHT_CUDA_INFO"
	.sectionflags	@""
	.align	4


	//----- nvinfo : EIATTR_CUDA_API_VERSION
	.align		4
        /*0000*/ 	.byte	0x04, 0x37
        /*0002*/ 	.short	(.L_39 - .L_38)
.L_38:
        /*0004*/ 	.word	0x00000082


	//----- nvinfo : EIATTR_KPARAM_INFO
	.align		4
.L_39:
        /*0008*/ 	.byte	0x04, 0x17
        /*000a*/ 	.short	(.L_41 - .L_40)
.L_40:
        /*000c*/ 	.word	0x00000000
        /*0010*/ 	.short	0x0000
        /*0012*/ 	.short	0x0000
        /*0014*/ 	.byte	0x00, 0xf5, 0x21, 0x00


	//----- nvinfo : EIATTR_SPARSE_MMA_MASK
	.align		4
.L_41:
        /*0018*/ 	.byte	0x03, 0x50
        /*001a*/ 	.short	0x0000


	//----- nvinfo : EIATTR_MAXREG_COUNT
	.align		4
        /*001c*/ 	.byte	0x03, 0x1b
        /*001e*/ 	.short	0x00ff


	//----- nvinfo : EIATTR_NUM_BARRIERS
	.align		4
        /*0020*/ 	.byte	0x02, 0x4c
        /*0022*/ 	.byte	0x01
	.zero		1


	//----- nvinfo : EIATTR_MERCURY_ISA_VERSION
	.align		4
        /*0024*/ 	.byte	0x03, 0x5f
        /*0026*/ 	.short	0x0101


	//----- nvinfo : EIATTR_VRC_CTA_INIT_COUNT
	.align		4
        /*0028*/ 	.byte	0x02, 0x4a
	.zero		1
	.zero		1


	//----- nvinfo : EIATTR_EXIT_INSTR_OFFSETS
	.align		4
        /*002c*/ 	.byte	0x04, 0x1c
        /*002e*/ 	.short	(.L_43 - .L_42)


	//   ....[0]....
.L_42:
        /*0030*/ 	.word	0x000006b0


	//----- nvinfo : EIATTR_CRS_STACK_SIZE
	.align		4
.L_43:
        /*0034*/ 	.byte	0x04, 0x1e
        /*0036*/ 	.short	(.L_45 - .L_44)
.L_44:
        /*0038*/ 	.word	0x00000000


	//----- nvinfo : EIATTR_CBANK_PARAM_SIZE
	.align		4
.L_45:
        /*003c*/ 	.byte	0x03, 0x19
        /*003e*/ 	.short	0x0008


	//----- nvinfo : EIATTR_PARAM_CBANK
	.align		4
        /*0040*/ 	.byte	0x04, 0x0a
        /*0042*/ 	.short	(.L_47 - .L_46)
	.align		4
.L_46:
        /*0044*/ 	.word	index@(.nv.constant0._Z13nvidiaBatcherPi)
        /*0048*/ 	.short	0x0380
        /*004a*/ 	.short	0x0008


	//----- nvinfo : EIATTR_SW_WAR
	.align		4
.L_47:
        /*004c*/ 	.byte	0x04, 0x36
        /*004e*/ 	.short	(.L_49 - .L_48)
.L_48:
        /*0050*/ 	.word	0x00000008
.L_49:


//--------------------- .nv.callgraph             --------------------------
	.section	.nv.callgraph,"",@"SHT_CUDA_CALLGRAPH"
	.align	4
	.sectionentsize	8
	.align		4
        /*0000*/ 	.word	0x00000000
	.align		4
        /*0004*/ 	.word	0xffffffff
	.align		4
        /*0008*/ 	.word	0x00000000
	.align		4
        /*000c*/ 	.word	0xfffffffe
	.align		4
        /*0010*/ 	.word	0x00000000
	.align		4
        /*0014*/ 	.word	0xfffffffd
	.align		4
        /*0018*/ 	.word	0x00000000
	.align		4
        /*001c*/ 	.word	0xfffffffc


//--------------------- .text._Z10VanVoorhisPi    --------------------------
	.section	.text._Z10VanVoorhisPi,"ax",@progbits
	.align	128
        .global         _Z10VanVoorhisPi
        .type           _Z10VanVoorhisPi,@function
        .size           _Z10VanVoorhisPi,(.L_x_15 - _Z10VanVoorhisPi)
        .other          _Z10VanVoorhisPi,@"STO_CUDA_ENTRY STV_DEFAULT"
_Z10VanVoorhisPi:
.text._Z10VanVoorhisPi:
[----:B------:R-:W-:Y:S01]  /*0000*/  LDC R1, c[0x0][0x37c] ;  /* 0x0000df00ff017b82 */ /* 0x000fe20000000800 */
[----:B------:R-:W0:Y:S07]  /*0010*/  S2R R3, SR_CTAID.X ;  /* 0x0000000000037919 */ /* 0x000e2e0000002500 */
[----:B------:R-:W1:Y:S01]  /*0020*/  LDC.64 R4, c[0x0][0x380] ;  /* 0x0000e000ff047b82 */ /* 0x000e620000000a00 */
[----:B------:R-:W2:Y:S01]  /*0030*/  LDCU.64 UR6, c[0x0][0x358] ;  /* 0x00006b00ff0677ac */ /* 0x000ea20008000a00 */
[----:B------:R-:W0:Y:S02]  /*0040*/  S2R R0, SR_TID.X ;  /* 0x0000000000007919 */ /* 0x000e240000002100 */
[----:B0-----:R-:W-:-:S04]  /*0050*/  IMAD R3, R3, 0x200, R0 ;  /* 0x0000020003037824 */ /* 0x001fc800078e0200 */
[C---:B------:R-:W-:Y:S02]  /*0060*/  VIADD R7, R3.reuse, 0x100 ;  /* 0x0000010003077836 */ /* 0x040fe40000000000 */
[----:B-1----:R-:W-:-:S04]  /*0070*/  IMAD.WIDE.U32 R2, R3, 0x4, R4 ;  /* 0x0000000403027825 */ /* 0x002fc800078e0004 */
[----:B------:R-:W-:Y:S01]  /*0080*/  IMAD.WIDE.U32 R4, R7, 0x4, R4 ;  /* 0x0000000407047825 */ /* 0x000fe200078e0004 */
[----:B--2---:R-:W2:Y:S04]  /*0090*/  LDG.E R13, desc[UR6][R2.64] ;  /* 0x00000006020d7981 */ /* 0x004ea8000c1e1900 */
[----:B------:R-:W3:Y:S01]  /*00a0*/  LDG.E R15, desc[UR6][R4.64] ;  /* 0x00000006040f7981 */ /* 0x000ee2000c1e1900 */
[----:B------:R-:W0:Y:S01]  /*00b0*/  S2UR UR5, SR_CgaCtaId ;  /* 0x00000000000579c3 */ /* 0x000e220000008800 */
[----:B------:R-:W-:Y:S01]  /*00c0*/  UMOV UR4, 0x400 ;  /* 0x0000040000047882 */ /* 0x000fe20000000000 */
[C---:B------:R-:W-:Y:S01]  /*00d0*/  LOP3.LUT R7, R0.reuse, 0x7, RZ, 0xc0, !PT ;  /* 0x0000000700077812 */ /* 0x040fe200078ec0ff */
[----:B------:R-:W-:-:S03]  /*00e0*/  IMAD.SHL.U32 R9, R0, 0x2, RZ ;  /* 0x0000000200097824 */ /* 0x000fc600078e00ff */
[--C-:B------:R-:W-:Y:S02]  /*00f0*/  LOP3.LUT R12, R7, 0x3f8, R0.reuse, 0xf8, !PT ;  /* 0x000003f8070c7812 */ /* 0x100fe400078ef800 */
[C---:B------:R-:W-:Y:S02]  /*0100*/  LOP3.LUT R11, R9.reuse, 0xc, RZ, 0xc0, !PT ;  /* 0x0000000c090b7812 */ /* 0x040fe400078ec0ff */
[----:B------:R-:W-:Y:S02]  /*0110*/  LOP3.LUT R8, R9, 0x7f0, RZ, 0xc0, !PT ;  /* 0x000007f009087812 */ /* 0x000fe400078ec0ff */
[----:B------:R-:W-:-:S05]  /*0120*/  LOP3.LUT R11, R11, 0x1, R0, 0xf8, !PT ;  /* 0x000000010b0b7812 */ /* 0x000fca00078ef800 */
[----:B------:R-:W-:Y:S01]  /*0130*/  IMAD.IADD R10, R8, 0x1, R11 ;  /* 0x00000001080a7824 */ /* 0x000fe200078e020b */
[----:B0-----:R-:W-:-:S06]  /*0140*/  ULEA UR4, UR5, UR4, 0x18 ;  /* 0x0000000405047291 */ /* 0x001fcc000f8ec0ff */
[----:B------:R-:W-:Y:S02]  /*0150*/  LEA R6, R0, UR4, 0x2 ;  /* 0x0000000400067c11 */ /* 0x000fe4000f8e10ff */
[----:B------:R-:W-:-:S03]  /*0160*/  LEA R14, R12, UR4, 0x3 ;  /* 0x000000040c0e7c11 */ /* 0x000fc6000f8e18ff */
[----:B--2---:R0:W-:Y:S04]  /*0170*/  STS [R6], R13 ;  /* 0x0000000d06007388 */ /* 0x0041e80000000800 */
[----:B---3--:R1:W-:Y:S01]  /*0180*/  STS [R6+0x400], R15 ;  /* 0x0004000f06007388 */ /* 0x0083e20000000800 */
[----:B------:R-:W-:Y:S01]  /*0190*/  BAR.SYNC.DEFER_BLOCKING 0x0 ;  /* 0x0000000000007b1d */ /* 0x000fe20000010000 */
[----:B0-----:R-:W-:Y:S02]  /*01a0*/  LOP3.LUT R13, R9, 0x8, RZ, 0xc0, !PT ;  /* 0x00000008090d7812 */ /* 0x001fe400078ec0ff */
[C---:B-1----:R-:W-:Y:S01]  /*01b0*/  LEA R15, R10.reuse, UR4, 0x2 ;  /* 0x000000040a0f7c11 */ /* 0x042fe2000f8e10ff */
[----:B------:R-:W-:Y:S01]  /*01c0*/  VIADD R10, R10, 0x2 ;  /* 0x000000020a0a7836 */ /* 0x000fe20000000000 */
[----:B------:R-:W-:-:S05]  /*01d0*/  LOP3.LUT R13, R13, 0x3, R0, 0xf8, !PT ;  /* 0x000000030d0d7812 */ /* 0x000fca00078ef800 */
[----:B------:R-:W-:-:S05]  /*01e0*/  IMAD.IADD R13, R8, 0x1, R13 ;  /* 0x00000001080d7824 */ /* 0x000fca00078e020d */
[----:B------:R-:W-:Y:S02]  /*01f0*/  LEA R18, R13, UR4, 0x2 ;  /* 0x000000040d127c11 */ /* 0x000fe4000f8e10ff */
[C---:B------:R-:W-:Y:S02]  /*0200*/  LOP3.LUT R13, R0.reuse, 0x3f8, RZ, 0xc0, !PT ;  /* 0x000003f8000d7812 */ /* 0x040fe400078ec0ff */
[----:B------:R-:W-:Y:S01]  /*0210*/  LOP3.LUT R0, R0, 0x1, RZ, 0xc0, !PT ;  /* 0x0000000100007812 */ /* 0x000fe200078ec0ff */
[----:B------:R-:W0:Y:S02]  /*0220*/  LDS.64 R16, [R14] ;  /* 0x000000000e107984 */ /* 0x000e240000000a00 */
[----:B------:R-:W-:Y:S02]  /*0230*/  IMAD.IADD R13, R13, 0x1, R12 ;  /* 0x000000010d0d7824 */ /* 0x000fe400078e020c */
[----:B------:R-:W-:Y:S01]  /*0240*/  IMAD R0, R7, 0x2, -R0 ;  /* 0x0000000207007824 */ /* 0x000fe200078e0a00 */
[----:B0-----:R-:W-:Y:S01]  /*0250*/  ISETP.GT.AND P0, PT, R16, R17, PT ;  /* 0x000000111000720c */ /* 0x001fe20003f04270 */
[----:B------:R-:W-:-:S02]  /*0260*/  IMAD.MOV.U32 R20, RZ, RZ, R17 ;  /* 0x000000ffff147224 */ /* 0x000fc400078e0011 */
[----:B------:R-:W-:-:S10]  /*0270*/  IMAD.MOV.U32 R21, RZ, RZ, R16 ;  /* 0x000000ffff157224 */ /* 0x000fd400078e0010 */
[----:B------:R0:W-:Y:S04]  /*0280*/  @P0 STS.64 [R14], R20 ;  /* 0x000000140e000388 */ /* 0x0001e80000000a00 */
[----:B------:R-:W-:Y:S04]  /*0290*/  LDS R16, [R15] ;  /* 0x000000000f107984 */ /* 0x000fe80000000800 */
[----:B------:R-:W1:Y:S01]  /*02a0*/  LDS R17, [R15+0x8] ;  /* 0x000008000f117984 */ /* 0x000e620000000800 */
[----:B0-----:R-:W-:Y:S02]  /*02b0*/  LEA R20, R13, UR4, 0x2 ;  /* 0x000000040d147c11 */ /* 0x001fe4000f8e10ff */
[----:B-1----:R-:W-:-:S13]  /*02c0*/  ISETP.GT.AND P0, PT, R16, R17, PT ;  /* 0x000000111000720c */ /* 0x002fda0003f04270 */
[----:B------:R-:W-:Y:S04]  /*02d0*/  @P0 STS [R15], R17 ;  /* 0x000000110f000388 */ /* 0x000fe80000000800 */
[----:B------:R-:W-:Y:S04]  /*02e0*/  @P0 STS [R15+0x8], R16 ;  /* 0x000008100f000388 */ /* 0x000fe80000000800 */
[----:B------:R-:W-:Y:S04]  /*02f0*/  LDS R19, [R18] ;  /* 0x0000000012137984 */ /* 0x000fe80000000800 */
[----:B------:R-:W0:Y:S02]  /*0300*/  LDS R14, [R18+0x10] ;  /* 0x00001000120e7984 */ /* 0x000e240000000800 */
[----:B0-----:R-:W-:-:S13]  /*0310*/  ISETP.GT.AND P0, PT, R19, R14, PT ;  /* 0x0000000e1300720c */ /* 0x001fda0003f04270 */
[----:B------:R-:W-:Y:S04]  /*0320*/  @P0 STS [R18], R14 ;  /* 0x0000000e12000388 */ /* 0x000fe80000000800 */
[----:B------:R0:W-:Y:S01]  /*0330*/  @P0 STS [R18+0x10], R19 ;  /* 0x0000101312000388 */ /* 0x0001e20000000800 */
[----:B------:R-:W-:-:S03]  /*0340*/  ISETP.NE.AND P0, PT, R7, 0x2, PT ;  /* 0x000000020700780c */ /* 0x000fc60003f05270 */
[----:B------:R-:W-:Y:S01]  /*0350*/  LDS R21, [R20] ;  /* 0x0000000014157984 */ /* 0x000fe20000000800 */
[----:B------:R-:W-:-:S03]  /*0360*/  SEL R13, R7, 0xd, P0 ;  /* 0x0000000d070d7807 */ /* 0x000fc60000000000 */
[----:B------:R-:W1:Y:S01]  /*0370*/  LDS R17, [R20+0x20] ;  /* 0x0000200014117984 */ /* 0x000e620000000800 */
[----:B------:R-:W-:Y:S01]  /*0380*/  SHF.R.U32.HI R15, RZ, 0x1, R13 ;  /* 0x00000001ff0f7819 */ /* 0x000fe2000001160d */
[----:B------:R-:W-:Y:S02]  /*0390*/  IMAD.SHL.U32 R12, R13, 0x2, RZ ;  /* 0x000000020d0c7824 */ /* 0x000fe400078e00ff */
[C---:B0-----:R-:W-:Y:S01]  /*03a0*/  VIADD R18, R11.reuse, 0x4 ;  /* 0x000000040b127836 */ /* 0x041fe20000000000 */
[----:B------:R-:W-:Y:S02]  /*03b0*/  LOP3.LUT R11, R11, 0x2, RZ, 0xfc, !PT ;  /* 0x000000020b0b7812 */ /* 0x000fe400078efcff */
[----:B------:R-:W-:Y:S02]  /*03c0*/  LOP3.LUT R12, R12, 0xa, RZ, 0xc0, !PT ;  /* 0x0000000a0c0c7812 */ /* 0x000fe400078ec0ff */
[----:B------:R-:W-:Y:S02]  /*03d0*/  LOP3.LUT R18, R18, 0xd, RZ, 0xc0, !PT ;  /* 0x0000000d12127812 */ /* 0x000fe400078ec0ff */
[----:B------:R-:W-:-:S04]  /*03e0*/  LOP3.LUT R12, R12, 0x5, R15, 0xf8, !PT ;  /* 0x000000050c0c7812 */ /* 0x000fc800078ef80f */
[----:B------:R-:W-:Y:S01]  /*03f0*/  ISETP.NE.AND P1, PT, R13, R12, PT ;  /* 0x0000000c0d00720c */ /* 0x000fe20003f25270 */
[----:B------:R-:W-:-:S12]  /*0400*/  IMAD.IADD R13, R8, 0x1, R13 ;  /* 0x00000001080d7824 */ /* 0x000fd800078e020d */
[----:B------:R-:W-:Y:S02]  /*0410*/  @!P1 LOP3.LUT R12, R12, 0xf, RZ, 0x3c, !PT ;  /* 0x0000000f0c0c9812 */ /* 0x000fe400078e3cff */
[----:B------:R-:W-:-:S03]  /*0420*/  ISETP.NE.AND P1, PT, R7, 0x1, PT ;  /* 0x000000010700780c */ /* 0x000fc60003f25270 */
[----:B------:R-:W-:Y:S01]  /*0430*/  IMAD.IADD R14, R8, 0x1, R12 ;  /* 0x00000001080e7824 */ /* 0x000fe200078e020c */
[----:B------:R-:W-:-:S04]  /*0440*/  LEA R12, R13, UR4, 0x2 ;  /* 0x000000040d0c7c11 */ /* 0x000fc8000f8e10ff */
[----:B------:R-:W-:Y:S02]  /*0450*/  LEA R13, R14, UR4, 0x2 ;  /* 0x000000040e0d7c11 */ /* 0x000fe4000f8e10ff */
[----:B-1----:R-:W-:-:S13]  /*0460*/  ISETP.GT.AND P0, PT, R21, R17, PT ;  /* 0x000000111500720c */ /* 0x002fda0003f04270 */
[----:B------:R0:W-:Y:S04]  /*0470*/  @P0 STS [R20], R17 ;  /* 0x0000001114000388 */ /* 0x0001e80000000800 */
[----:B------:R-:W-:Y:S01]  /*0480*/  @P0 STS [R20+0x20], R21 ;  /* 0x0000201514000388 */ /* 0x000fe20000000800 */
[----:B------:R-:W-:-:S03]  /*0490*/  ISETP.GE.U32.AND P0, PT, R7, 0x4, PT ;  /* 0x000000040700780c */ /* 0x000fc60003f06070 */
[----:B------:R-:W-:Y:S01]  /*04a0*/  LDS R14, [R12] ;  /* 0x000000000c0e7984 */ /* 0x000fe20000000800 */
[----:B------:R-:W-:Y:S02]  /*04b0*/  SEL R19, RZ, 0x1, P0 ;  /* 0x00000001ff137807 */ /* 0x000fe40000000000 */
[----:B------:R-:W-:Y:S01]  /*04c0*/  ISETP.NE.AND P0, PT, R7, RZ, PT ;  /* 0x000000ff0700720c */ /* 0x000fe20003f05270 */
[----:B------:R-:W1:Y:S01]  /*04d0*/  LDS R15, [R13] ;  /* 0x000000000d0f7984 */ /* 0x000e620000000800 */
[----:B------:R-:W-:-:S04]  /*04e0*/  SHF.L.U32 R0, R0, R19, RZ ;  /* 0x0000001300007219 */ /* 0x000fc800000006ff */
[----:B------:R-:W-:Y:S02]  /*04f0*/  SEL R0, R0, 0xf, P0 ;  /* 0x0000000f00007807 */ /* 0x000fe40000000000 */
[C---:B------:R-:W-:Y:S02]  /*0500*/  ISETP.NE.AND P0, PT, R7.reuse, 0x4, PT ;  /* 0x000000040700780c */ /* 0x040fe40003f05270 */
[----:B------:R-:W-:Y:S02]  /*0510*/  SEL R0, R0, 0x4, P1 ;  /* 0x0000000400007807 */ /* 0x000fe40000800000 */
[----:B------:R-:W-:Y:S02]  /*0520*/  SEL R7, R7, 0xb, P0 ;  /* 0x0000000b07077807 */ /* 0x000fe40000000000 */
[----:B0-----:R-:W-:Y:S02]  /*0530*/  SEL R17, R0, 0xe, P0 ;  /* 0x0000000e00117807 */ /* 0x001fe40000000000 */
[----:B------:R-:W-:Y:S01]  /*0540*/  ISETP.GT.U32.AND P0, PT, R11, R18, PT ;  /* 0x000000120b00720c */ /* 0x000fe20003f04070 */
[----:B------:R-:W-:-:S02]  /*0550*/  IMAD.IADD R7, R8, 0x1, R7 ;  /* 0x0000000108077824 */ /* 0x000fc400078e0207 */
[C---:B------:R-:W-:Y:S02]  /*0560*/  IMAD.IADD R17, R8.reuse, 0x1, R17 ;  /* 0x0000000108117824 */ /* 0x040fe400078e0211 */
[----:B------:R-:W-:Y:S01]  /*0570*/  IMAD.IADD R11, R8, 0x1, R18 ;  /* 0x00000001080b7824 */ /* 0x000fe200078e0212 */
[----:B------:R-:W-:Y:S02]  /*0580*/  LEA R7, R7, UR4, 0x2 ;  /* 0x0000000407077c11 */ /* 0x000fe4000f8e10ff */
[----:B------:R-:W-:Y:S02]  /*0590*/  LEA R17, R17, UR4, 0x2 ;  /* 0x0000000411117c11 */ /* 0x000fe4000f8e10ff */
[----:B-1----:R-:W-:-:S13]  /*05a0*/  ISETP.GT.AND P1, PT, R14, R15, PT ;  /* 0x0000000f0e00720c */ /* 0x002fda0003f24270 */
[----:B------:R0:W-:Y:S04]  /*05b0*/  @P1 STS [R12], R15 ;  /* 0x0000000f0c001388 */ /* 0x0001e80000000800 */
[----:B------:R1:W-:Y:S04]  /*05c0*/  @P1 STS [R13], R14 ;  /* 0x0000000e0d001388 */ /* 0x0003e80000000800 */
[----:B------:R-:W-:Y:S01]  /*05d0*/  LDS R0, [R7] ;  /* 0x0000000007007984 */ /* 0x000fe20000000800 */
[----:B0-----:R-:W-:-:S03]  /*05e0*/  SEL R12, R11, R10, P0 ;  /* 0x0000000a0b0c7207 */ /* 0x001fc60000000000 */
[----:B------:R-:W0:Y:S01]  /*05f0*/  LDS R16, [R17] ;  /* 0x0000000011107984 */ /* 0x000e220000000800 */
[----:B------:R-:W-:Y:S01]  /*0600*/  SEL R10, R10, R11, P0 ;  /* 0x0000000b0a0a7207 */ /* 0x000fe20000000000 */
[C---:B-1----:R-:W-:Y:S01]  /*0610*/  VIADD R14, R9.reuse, 0x4 ;  /* 0x00000004090e7836 */ /* 0x042fe20000000000 */
[----:B------:R-:W-:Y:S02]  /*0620*/  LEA R12, R12, UR4, 0x2 ;  /* 0x000000040c0c7c11 */ /* 0x000fe4000f8e10ff */
[----:B------:R-:W-:Y:S02]  /*0630*/  LEA R10, R10, UR4, 0x2 ;  /* 0x000000040a0a7c11 */ /* 0x000fe4000f8e10ff */
[----:B------:R-:W-:Y:S02]  /*0640*/  LOP3.LUT R18, R14, 0xe, RZ, 0xc0, !PT ;  /* 0x0000000e0e127812 */ /* 0x000fe400078ec0ff */
[C---:B------:R-:W-:Y:S01]  /*0650*/  LOP3.LUT R15, R9.reuse, 0xe, RZ, 0xc0, !PT ;  /* 0x0000000e090f7812 */ /* 0x040fe200078ec0ff */
[----:B------:R-:W-:-:S02]  /*0660*/  VIADD R9, R9, 0x2 ;  /* 0x0000000209097836 */ /* 0x000fc40000000000 */
[----:B------:R-:W-:Y:S01]  /*0670*/  IMAD.IADD R19, R8, 0x1, R18 ;  /* 0x0000000108137824 */ /* 0x000fe200078e0212 */
[----:B------:R-:W-:Y:S02]  /*0680*/  IADD3 R14, PT, PT, R15, 0x1, R8 ;  /* 0x000000010f0e7810 */ /* 0x000fe40007ffe008 */
[----:B------:R-:W-:Y:S02]  /*0690*/  LOP3.LUT R9, R9, 0xe, RZ, 0xc0, !PT ;  /* 0x0000000e09097812 */ /* 0x000fe400078ec0ff */
[----:B0-----:R-:W-:-:S13]  /*06a0*/  ISETP.GT.AND P1, PT, R0, R16, PT ;  /* 0x000000100000720c */ /* 0x001fda0003f24270 */
[----:B------:R0:W-:Y:S04]  /*06b0*/  @P1 STS [R7], R16 ;  /* 0x0000001007001388 */ /* 0x0001e80000000800 */
[----:B------:R-:W-:Y:S01]  /*06c0*/  @P1 STS [R17], R0 ;  /* 0x0000000011001388 */ /* 0x000fe20000000800 */
[----:B------:R-:W-:-:S03]  /*06d0*/  ISETP.GE.U32.AND P1, PT, R15, R18, PT ;  /* 0x000000120f00720c */ /* 0x000fc60003f26070 */
[----:B------:R-:W-:Y:S01]  /*06e0*/  LDS R11, [R12] ;  /* 0x000000000c0b7984 */ /* 0x000fe20000000800 */
[----:B0-----:R-:W-:-:S03]  /*06f0*/  SEL R7, R14, R19, !P1 ;  /* 0x000000130e077207 */ /* 0x001fc60004800000 */
[----:B------:R-:W0:Y:S01]  /*0700*/  LDS R13, [R10] ;  /* 0x000000000a0d7984 */ /* 0x000e220000000800 */
[----:B------:R-:W-:Y:S02]  /*0710*/  SEL R19, R19, R14, !P1 ;  /* 0x0000000e13137207 */ /* 0x000fe40004800000 */
[----:B------:R-:W-:Y:S02]  /*0720*/  LEA R7, R7, UR4, 0x2 ;  /* 0x0000000407077c11 */ /* 0x000fe4000f8e10ff */
[----:B------:R-:W-:Y:S02]  /*0730*/  LEA R19, R19, UR4, 0x2 ;  /* 0x0000000413137c11 */ /* 0x000fe4000f8e10ff */
[----:B------:R-:W-:Y:S01]  /*0740*/  ISETP.GE.U32.AND P1, PT, R15, R9, PT ;  /* 0x000000090f00720c */ /* 0x000fe20003f26070 */
[----:B------:R-:W-:-:S05]  /*0750*/  IMAD.IADD R9, R8, 0x1, R9 ;  /* 0x0000000108097824 */ /* 0x000fca00078e0209 */
[----:B------:R-:W-:Y:S02]  /*0760*/  SEL R8, R14, R9, !P1 ;  /* 0x000000090e087207 */ /* 0x000fe40004800000 */
[----:B------:R-:W-:Y:S02]  /*0770*/  SEL R9, R9, R14, !P1 ;  /* 0x0000000e09097207 */ /* 0x000fe40004800000 */
[----:B------:R-:W-:Y:S02]  /*0780*/  LEA R8, R8, UR4, 0x2 ;  /* 0x0000000408087c11 */ /* 0x000fe4000f8e10ff */
[----:B------:R-:W-:Y:S02]  /*0790*/  LEA R9, R9, UR4, 0x2 ;  /* 0x0000000409097c11 */ /* 0x000fe4000f8e10ff */
[----:B0-----:R-:W-:-:S13]  /*07a0*/  ISETP.GT.AND P0, PT, R11, R13, PT ;  /* 0x0000000d0b00720c */ /* 0x001fda0003f04270 */
[----:B------:R-:W-:Y:S04]  /*07b0*/  @P0 STS [R12], R13 ;  /* 0x0000000d0c000388 */ /* 0x000fe80000000800 */
[----:B------:R-:W-:Y:S04]  /*07c0*/  @P0 STS [R10], R11 ;  /* 0x0000000b0a000388 */ /* 0x000fe80000000800 */
[----:B------:R-:W-:Y:S04]  /*07d0*/  LDS R0, [R7] ;  /* 0x0000000007007984 */ /* 0x000fe80000000800 */
[----:B------:R-:W0:Y:S02]  /*07e0*/  LDS R16, [R19] ;  /* 0x0000000013107984 */ /* 0x000e240000000800 */
[----:B0-----:R-:W-:-:S13]  /*07f0*/  ISETP.GT.AND P0, PT, R0, R16, PT ;  /* 0x000000100000720c */ /* 0x001fda0003f04270 */
[----:B------:R-:W-:Y:S04]  /*0800*/  @P0 STS [R7], R16 ;  /* 0x0000001007000388 */ /* 0x000fe80000000800 */
[----:B------:R-:W-:Y:S04]  /*0810*/  @P0 STS [R19], R0 ;  /* 0x0000000013000388 */ /* 0x000fe80000000800 */
[----:B------:R-:W-:Y:S04]  /*0820*/  LDS R10, [R8] ;  /* 0x00000000080a7984 */ /* 0x000fe80000000800 */
[----:B------:R-:W0:Y:S02]  /*0830*/  LDS R11, [R9] ;  /* 0x00000000090b7984 */ /* 0x000e240000000800 */
[----:B0-----:R-:W-:-:S13]  /*0840*/  ISETP.GT.AND P0, PT, R10, R11, PT ;  /* 0x0000000b0a00720c */ /* 0x001fda0003f04270 */
[----:B------:R-:W-:Y:S04]  /*0850*/  @P0 STS [R8], R11 ;  /* 0x0000000b08000388 */ /* 0x000fe80000000800 */
[----:B------:R-:W-:Y:S01]  /*0860*/  @P0 STS [R9], R10 ;  /* 0x0000000a09000388 */ /* 0x000fe20000000800 */
[----:B------:R-:W-:Y:S06]  /*0870*/  BAR.SYNC.DEFER_BLOCKING 0x0 ;  /* 0x0000000000007b1d */ /* 0x000fec0000010000 */
[----:B------:R-:W0:Y:S04]  /*0880*/  LDS R13, [R6] ;  /* 0x00000000060d7984 */ /* 0x000e280000000800 */
[----:B------:R-:W1:Y:S04]  /*0890*/  LDS R15, [R6+0x400] ;  /* 0x00040000060f7984 */ /* 0x000e680000000800 */
[----:B0-----:R-:W-:Y:S04]  /*08a0*/  STG.E desc[UR6][R2.64], R13 ;  /* 0x0000000d02007986 */ /* 0x001fe8000c101906 */
[----:B-1----:R-:W-:Y:S01]  /*08b0*/  STG.E desc[UR6][R4.64], R15 ;  /* 0x0000000f04007986 */ /* 0x002fe2000c101906 */
[----:B------:R-:W-:Y:S05]  /*08c0*/  EXIT ;  /* 0x000000000000794d */ /* 0x000fea0003800000 */
.L_x_0:
[----:B------:R-:W-:-:S00]  /*08d0*/  BRA `(.L_x_0) ;  /* 0xfffffffc00fc7947 */ /* 0x000fc0000383ffff */
[----:B------:R-:W-:-:S00]  /*08e0*/  NOP ;  /* 0x0000000000007918 */ /* 0x000fc00000000000 */
        /* <DEDUP_REMOVED lines=9> */
.L_x_15:


//--------------------- .text._Z10newBatcherPi    --------------------------
	.section	.text._Z10newBatcherPi,"ax",@progbits
	.align	128
        .global         _Z10newBatcherPi
        .type           _Z10newBatcherPi,@function
        .size           _Z10newBatcherPi,(.L_x_16 - _Z10newBatcherPi)
        .other          _Z10newBatcherPi,@"STO_CUDA_ENTRY STV_DEFAULT"
_Z10newBatcherPi:
.text._Z10newBatcherPi:
        /* <DEDUP_REMOVED lines=13> */
[C---:B------:R-:W-:Y:S02]  /*00d0*/  LOP3.LUT R9, R0.reuse, 0x1, RZ, 0xc0, !PT ;  /* 0x0000000100097812 */ /* 0x040fe400078ec0ff */
[----:B------:R-:W-:-:S02]  /*00e0*/  LOP3.LUT R17, R0, 0x3, RZ, 0xc0, !PT ;  /* 0x0000000300117812 */ /* 0x000fc400078ec0ff */
[----:B------:R-:W-:Y:S01]  /*00f0*/  ISETP.NE.AND P0, PT, R9, RZ, PT ;  /* 0x000000ff0900720c */ /* 0x000fe20003f05270 */
[----:B------:R-:W-:Y:S01]  /*0100*/  IMAD R8, R0, 0x2, -R9 ;  /* 0x0000000200087824 */ /* 0x000fe200078e0a09 */
[----:B0-----:R-:W-:-:S06]  /*0110*/  ULEA UR4, UR5, UR4, 0x18 ;  /* 0x0000000405047291 */ /* 0x001fcc000f8ec0ff */
[----:B------:R-:W-:Y:S02]  /*0120*/  LEA R7, R0, UR4, 0x2 ;  /* 0x0000000400077c11 */ /* 0x000fe4000f8e10ff */
[----:B------:R-:W-:-:S03]  /*0130*/  LEA R8, R8, UR4, 0x2 ;  /* 0x0000000408087c11 */ /* 0x000fc6000f8e10ff */
[----:B------:R-:W-:-:S04]  /*0140*/  IMAD R6, R0, 0x4, R7 ;  /* 0x0000000400067824 */ /* 0x000fc800078e0207 */
[----:B------:R-:W-:-:S04]  /*0150*/  VIADD R9, R6, 0xfffffffc ;  /* 0xfffffffc06097836 */ /* 0x000fc80000000000 */
[----:B------:R-:W-:Y:S02]  /*0160*/  IMAD.MOV.U32 R14, RZ, RZ, R9 ;  /* 0x000000ffff0e7224 */ /* 0x000fe400078e0009 */
[----:B------:R-:W-:Y:S01]  /*0170*/  @!P0 IMAD.MOV R14, RZ, RZ, R6 ;  /* 0x000000ffff0e8224 */ /* 0x000fe200078e0206 */
[----:B--2---:R0:W-:Y:S04]  /*0180*/  STS [R7], R10 ;  /* 0x0000000a07007388 */ /* 0x0041e80000000800 */
[----:B---3--:R-:W-:Y:S01]  /*0190*/  STS [R7+0x400], R12 ;  /* 0x0004000c07007388 */ /* 0x008fe20000000800 */
[----:B------:R-:W-:Y:S01]  /*01a0*/  BAR.SYNC.DEFER_BLOCKING 0x0 ;  /* 0x0000000000007b1d */ /* 0x000fe20000010000 */
[----:B0-----:R-:W-:-:S05]  /*01b0*/  IMAD R10, R0, 0x2, -R17 ;  /* 0x00000002000a7824 */ /* 0x001fca00078e0a11 */
[----:B------:R-:W-:Y:S01]  /*01c0*/  LEA R10, R10, UR4, 0x2 ;  /* 0x000000040a0a7c11 */ /* 0x000fe2000f8e10ff */
[----:B------:R-:W-:Y:S04]  /*01d0*/  LDS R13, [R6] ;  /* 0x00000000060d7984 */ /* 0x000fe80000000800 */
[----:B------:R-:W0:Y:S02]  /*01e0*/  LDS R11, [R6+0x4] ;  /* 0x00000400060b7984 */ /* 0x000e240000000800 */
[----:B0-----:R-:W-:-:S13]  /*01f0*/  ISETP.GT.AND P1, PT, R13, R11, PT ;  /* 0x0000000b0d00720c */ /* 0x001fda0003f24270 */
[----:B------:R-:W-:Y:S04]  /*0200*/  @P1 STS [R6], R11 ;  /* 0x0000000b06001388 */ /* 0x000fe80000000800 */
[----:B------:R0:W-:Y:S04]  /*0210*/  @P1 STS [R6+0x4], R13 ;  /* 0x0000040d06001388 */ /* 0x0001e80000000800 */
[----:B------:R-:W-:Y:S04]  /*0220*/  LDS R15, [R8] ;  /* 0x00000000080f7984 */ /* 0x000fe80000000800 */
[----:B------:R-:W1:Y:S01]  /*0230*/  LDS R12, [R8+0x8] ;  /* 0x00000800080c7984 */ /* 0x000e620000000800 */
[----:B0-----:R-:W-:Y:S01]  /*0240*/  @P1 IMAD.MOV.U32 R13, RZ, RZ, R11 ;  /* 0x000000ffff0d1224 */ /* 0x001fe200078e000b */
[----:B------:R-:W-:Y:S01]  /*0250*/  ISETP.GE.U32.AND P1, PT, R17, 0x2, PT ;  /* 0x000000021100780c */ /* 0x000fe20003f26070 */
[----:B------:R-:W-:Y:S01]  /*0260*/  VIADD R11, R8, 0xfffffff8 ;  /* 0xfffffff8080b7836 */ /* 0x000fe20000000000 */
[----:B-1----:R-:W-:-:S13]  /*0270*/  ISETP.GT.AND P2, PT, R15, R12, PT ;  /* 0x0000000c0f00720c */ /* 0x002fda0003f44270 */
[----:B------:R-:W-:Y:S04]  /*0280*/  @P2 STS [R8], R12 ;  /* 0x0000000c08002388 */ /* 0x000fe80000000800 */
[----:B------:R0:W-:Y:S04]  /*0290*/  @P2 STS [R8+0x8], R15 ;  /* 0x0000080f08002388 */ /* 0x0001e80000000800 */
[----:B------:R-:W-:Y:S04]  /*02a0*/  @P2 LDS R13, [R6] ;  /* 0x00000000060d2984 */ /* 0x000fe80000000800 */
[----:B------:R-:W1:Y:S01]  /*02b0*/  LDS R16, [R14] ;  /* 0x000000000e107984 */ /* 0x000e620000000800 */
[----:B0-----:R-:W-:-:S02]  /*02c0*/  IMAD.MOV.U32 R15, RZ, RZ, R11 ;  /* 0x000000ffff0f7224 */ /* 0x001fc400078e000b */
[----:B------:R-:W-:Y:S01]  /*02d0*/  @!P1 IMAD.MOV R15, RZ, RZ, R8 ;  /* 0x000000ffff0f9224 */ /* 0x000fe200078e0208 */
[----:B-1----:R-:W-:-:S13]  /*02e0*/  ISETP.GT.AND P0, PT, R16, R13, PT ;  /* 0x0000000d1000720c */ /* 0x002fda0003f04270 */
[----:B------:R0:W-:Y:S04]  /*02f0*/  @P0 STS [R14], R13 ;  /* 0x0000000d0e000388 */ /* 0x0001e80000000800 */
[----:B------:R-:W-:Y:S04]  /*0300*/  @P0 STS [R6], R16 ;  /* 0x0000001006000388 */ /* 0x000fe80000000800 */
[----:B------:R-:W-:Y:S01]  /*0310*/  LDS R19, [R10] ;  /* 0x000000000a137984 */ /* 0x000fe20000000800 */
[----:B0-----:R-:W-:-:S03]  /*0320*/  IMAD.MOV.U32 R13, RZ, RZ, R9 ;  /* 0x000000ffff0d7224 */ /* 0x001fc600078e0009 */
[----:B------:R-:W0:Y:S02]  /*0330*/  LDS R12, [R10+0x10] ;  /* 0x000010000a0c7984 */ /* 0x000e240000000800 */
[----:B0-----:R-:W-:-:S13]  /*0340*/  ISETP.GT.AND P0, PT, R19, R12, PT ;  /* 0x0000000c1300720c */ /* 0x001fda0003f04270 */
[----:B------:R-:W-:Y:S04]  /*0350*/  @P0 STS [R10], R12 ;  /* 0x0000000c0a000388 */ /* 0x000fe80000000800 */
[----:B------:R-:W-:Y:S01]  /*0360*/  @P0 STS [R10+0x10], R19 ;  /* 0x000010130a000388 */ /* 0x000fe20000000800 */
[----:B------:R-:W-:Y:S02]  /*0370*/  ISETP.NE.AND P0, PT, R17, RZ, PT ;  /* 0x000000ff1100720c */ /* 0x000fe40003f05270 */
[C---:B------:R-:W-:Y:S01]  /*0380*/  LOP3.LUT R17, R0.reuse, 0x7, RZ, 0xc0, !PT ;  /* 0x0000000700117812 */ /* 0x040fe200078ec0ff */
[----:B------:R-:W-:Y:S04]  /*0390*/  LDS R21, [R15] ;  /* 0x000000000f157984 */ /* 0x000fe80000000800 */
[----:B------:R-:W0:Y:S01]  /*03a0*/  LDS R14, [R8] ;  /* 0x00000000080e7984 */ /* 0x000e220000000800 */
[----:B------:R-:W-:-:S05]  /*03b0*/  IMAD R0, R0, 0x2, -R17 ;  /* 0x0000000200007824 */ /* 0x000fca00078e0a11 */
[----:B------:R-:W-:Y:S01]  /*03c0*/  @!P0 IMAD.MOV R13, RZ, RZ, R6 ;  /* 0x000000ffff0d8224 */ /* 0x000fe200078e0206 */
[----:B------:R-:W-:Y:S02]  /*03d0*/  LEA R0, R0, UR4, 0x2 ;  /* 0x0000000400007c11 */ /* 0x000fe4000f8e10ff */
[----:B0-----:R-:W-:-:S13]  /*03e0*/  ISETP.GT.AND P1, PT, R21, R14, PT ;  /* 0x0000000e1500720c */ /* 0x001fda0003f24270 */
[----:B------:R0:W-:Y:S04]  /*03f0*/  @P1 STS [R15], R14 ;  /* 0x0000000e0f001388 */ /* 0x0001e80000000800 */
[----:B------:R-:W-:Y:S01]  /*0400*/  @P1 STS [R8], R21 ;  /* 0x0000001508001388 */ /* 0x000fe20000000800 */
[----:B------:R-:W-:-:S03]  /*0410*/  ISETP.GE.U32.AND P1, PT, R17, 0x4, PT ;  /* 0x000000041100780c */ /* 0x000fc60003f26070 */
[----:B------:R-:W-:Y:S01]  /*0420*/  LDS R23, [R13] ;  /* 0x000000000d177984 */ /* 0x000fe20000000800 */
[----:B0-----:R-:W-:-:S03]  /*0430*/  VIADD R15, R10, 0xfffffff0 ;  /* 0xfffffff00a0f7836 */ /* 0x001fc60000000000 */
[----:B------:R-:W0:Y:S06]  /*0440*/  LDS R12, [R6] ;  /* 0x00000000060c7984 */ /* 0x000e2c0000000800 */
[----:B------:R-:W-:Y:S01]  /*0450*/  @!P1 IMAD.MOV R15, RZ, RZ, R10 ;  /* 0x000000ffff0f9224 */ /* 0x000fe200078e020a */
[----:B------:R-:W-:-:S13]  /*0460*/  ISETP.GE.U32.AND P1, PT, R17, 0x2, PT ;  /* 0x000000021100780c */ /* 0x000fda0003f26070 */
[----:B------:R-:W-:Y:S01]  /*0470*/  @!P1 IMAD.MOV R11, RZ, RZ, R8 ;  /* 0x000000ffff0b9224 */ /* 0x000fe200078e0208 */
[----:B0-----:R-:W-:-:S13]  /*0480*/  ISETP.GT.AND P0, PT, R23, R12, PT ;  /* 0x0000000c1700720c */ /* 0x001fda0003f04270 */
[----:B------:R-:W-:Y:S04]  /*0490*/  @P0 STS [R13], R12 ;  /* 0x0000000c0d000388 */ /* 0x000fe80000000800 */
[----:B------:R-:W-:Y:S04]  /*04a0*/  @P0 STS [R6], R23 ;  /* 0x0000001706000388 */ /* 0x000fe80000000800 */
[----:B------:R-:W-:Y:S04]  /*04b0*/  LDS R19, [R0] ;  /* 0x0000000000137984 */ /* 0x000fe80000000800 */
[----:B------:R-:W0:Y:S02]  /*04c0*/  LDS R14, [R0+0x20] ;  /* 0x00002000000e7984 */ /* 0x000e240000000800 */
[----:B0-----:R-:W-:-:S13]  /*04d0*/  ISETP.GT.AND P0, PT, R19, R14, PT ;  /* 0x0000000e1300720c */ /* 0x001fda0003f04270 */
[----:B------:R-:W-:Y:S04]  /*04e0*/  @P0 STS [R0], R14 ;  /* 0x0000000e00000388 */ /* 0x000fe80000000800 */
[----:B------:R-:W-:Y:S04]  /*04f0*/  @P0 STS [R0+0x20], R19 ;  /* 0x0000201300000388 */ /* 0x000fe80000000800 */
[----:B------:R-:W-:Y:S04]  /*0500*/  LDS R21, [R15] ;  /* 0x000000000f157984 */ /* 0x000fe80000000800 */
[----:B------:R-:W0:Y:S02]  /*0510*/  LDS R12, [R10] ;  /* 0x000000000a0c7984 */ /* 0x000e240000000800 */
[----:B0-----:R-:W-:-:S13]  /*0520*/  ISETP.GT.AND P0, PT, R21, R12, PT ;  /* 0x0000000c1500720c */ /* 0x001fda0003f04270 */
[----:B------:R-:W-:Y:S04]  /*0530*/  @P0 STS [R15], R12 ;  /* 0x0000000c0f000388 */ /* 0x000fe80000000800 */
[----:B------:R-:W-:Y:S01]  /*0540*/  @P0 STS [R10], R21 ;  /* 0x000000150a000388 */ /* 0x000fe20000000800 */
[----:B------:R-:W-:-:S03]  /*0550*/  ISETP.NE.AND P0, PT, R17, RZ, PT ;  /* 0x000000ff1100720c */ /* 0x000fc60003f05270 */
[----:B------:R-:W-:Y:S04]  /*0560*/  LDS R23, [R11] ;  /* 0x000000000b177984 */ /* 0x000fe80000000800 */
[----:B------:R-:W0:Y:S06]  /*0570*/  LDS R16, [R8] ;  /* 0x0000000008107984 */ /* 0x000e2c0000000800 */
[----:B------:R-:W-:Y:S01]  /*0580*/  @!P0 IMAD.MOV R9, RZ, RZ, R6 ;  /* 0x000000ffff098224 */ /* 0x000fe200078e0206 */
        /* <DEDUP_REMOVED lines=14> */
.L_x_1:
        /* <DEDUP_REMOVED lines=9> */
.L_x_16:


//--------------------- .text._Z13nvidiaBatcherPi --------------------------
	.section	.text._Z13nvidiaBatcherPi,"ax",@progbits
	.align	128
        .global         _Z13nvidiaBatcherPi
        .type           _Z13nvidiaBatcherPi,@function
        .size           _Z13nvidiaBatcherPi,(.L_x_17 - _Z13nvidiaBatcherPi)
        .other          _Z13nvidiaBatcherPi,@"STO_CUDA_ENTRY STV_DEFAULT"
_Z13nvidiaBatcherPi:
.text._Z13nvidiaBatcherPi:
        /* <DEDUP_REMOVED lines=14> */
[----:B------:R-:W-:Y:S03]  /*00e0*/  BSSY.RECONVERGENT B0, `(.L_x_2) ;  /* 0x000001d000007945 */ /* 0x000fe60003800200 */
[----:B------:R-:W-:Y:S01]  /*00f0*/  ISETP.NE.AND P1, PT, R10, RZ, PT ;  /* 0x000000ff0a00720c */ /* 0x000fe20003f25270 */
[----:B------:R-:W-:Y:S01]  /*0100*/  IMAD R7, R15, 0x2, -R10 ;  /* 0x000000020f077824 */ /* 0x000fe200078e0a0a */
[----:B0-----:R-:W-:-:S06]  /*0110*/  ULEA UR4, UR5, UR4, 0x18 ;  /* 0x0000000405047291 */ /* 0x001fcc000f8ec0ff */
[----:B------:R-:W-:Y:S02]  /*0120*/  LEA R0, R15, UR4, 0x2 ;  /* 0x000000040f007c11 */ /* 0x000fe4000f8e10ff */
[----:B------:R-:W-:-:S03]  /*0130*/  LEA R7, R7, UR4, 0x2 ;  /* 0x0000000407077c11 */ /* 0x000fc6000f8e10ff */
[C---:B------:R-:W-:Y:S01]  /*0140*/  IMAD R6, R15.reuse, 0x4, R0 ;  /* 0x000000040f067824 */ /* 0x040fe200078e0200 */
[----:B--2---:R-:W-:Y:S04]  /*0150*/  STS [R0], R9 ;  /* 0x0000000900007388 */ /* 0x004fe80000000800 */
[----:B---3--:R0:W-:Y:S01]  /*0160*/  STS [R0+0x400], R11 ;  /* 0x0004000b00007388 */ /* 0x0081e20000000800 */
[----:B------:R-:W-:Y:S01]  /*0170*/  BAR.SYNC.DEFER_BLOCKING 0x0 ;  /* 0x0000000000007b1d */ /* 0x000fe20000010000 */
[----:B0-----:R-:W-:-:S05]  /*0180*/  LOP3.LUT R11, R15, 0x3, RZ, 0xc0, !PT ;  /* 0x000000030f0b7812 */ /* 0x001fca00078ec0ff */
[----:B------:R-:W-:-:S05]  /*0190*/  IMAD R10, R15, 0x2, -R11 ;  /* 0x000000020f0a7824 */ /* 0x000fca00078e0a0b */
[----:B------:R-:W-:Y:S01]  /*01a0*/  LEA R10, R10, UR4, 0x2 ;  /* 0x000000040a0a7c11 */ /* 0x000fe2000f8e10ff */
[----:B------:R-:W-:Y:S04]  /*01b0*/  LDS R13, [R6] ;  /* 0x00000000060d7984 */ /* 0x000fe80000000800 */
[----:B------:R-:W0:Y:S02]  /*01c0*/  LDS R8, [R6+0x4] ;  /* 0x0000040006087984 */ /* 0x000e240000000800 */
[----:B0-----:R-:W-:-:S13]  /*01d0*/  ISETP.GT.AND P0, PT, R13, R8, PT ;  /* 0x000000080d00720c */ /* 0x001fda0003f04270 */
[----:B------:R-:W-:Y:S04]  /*01e0*/  @P0 STS [R6], R8 ;  /* 0x0000000806000388 */ /* 0x000fe80000000800 */
[----:B------:R-:W-:Y:S04]  /*01f0*/  @P0 STS [R6+0x4], R13 ;  /* 0x0000040d06000388 */ /* 0x000fe80000000800 */
[----:B------:R-:W-:Y:S04]  /*0200*/  LDS R12, [R7] ;  /* 0x00000000070c7984 */ /* 0x000fe80000000800 */
[----:B------:R-:W0:Y:S02]  /*0210*/  LDS R9, [R7+0x8] ;  /* 0x0000080007097984 */ /* 0x000e240000000800 */
[----:B0-----:R-:W-:-:S13]  /*0220*/  ISETP.GT.AND P0, PT, R12, R9, PT ;  /* 0x000000090c00720c */ /* 0x001fda0003f04270 */
[----:B------:R0:W-:Y:S04]  /*0230*/  @P0 STS [R7], R9 ;  /* 0x0000000907000388 */ /* 0x0001e80000000800 */
[----:B------:R0:W-:Y:S01]  /*0240*/  @P0 STS [R7+0x8], R12 ;  /* 0x0000080c07000388 */ /* 0x0001e20000000800 */
[----:B------:R-:W-:Y:S05]  /*0250*/  @!P1 BRA `(.L_x_3) ;  /* 0x0000000000149947 */ /* 0x000fea0003800000 */
[----:B0-----:R-:W-:Y:S04]  /*0260*/  LDS R9, [R6+-0x4] ;  /* 0xfffffc0006097984 */ /* 0x001fe80000000800 */
[----:B------:R-:W0:Y:S02]  /*0270*/  LDS R8, [R6] ;  /* 0x0000000006087984 */ /* 0x000e240000000800 */
[----:B0-----:R-:W-:-:S13]  /*0280*/  ISETP.GT.AND P0, PT, R9, R8, PT ;  /* 0x000000080900720c */ /* 0x001fda0003f04270 */
[----:B------:R1:W-:Y:S04]  /*0290*/  @P0 STS [R6+-0x4], R8 ;  /* 0xfffffc0806000388 */ /* 0x0003e80000000800 */
[----:B------:R1:W-:Y:S02]  /*02a0*/  @P0 STS [R6], R9 ;  /* 0x0000000906000388 */ /* 0x0003e40000000800 */
.L_x_3:
[----:B------:R-:W-:Y:S05]  /*02b0*/  BSYNC.RECONVERGENT B0 ;  /* 0x0000000000007941 */ /* 0x000fea0003800200 */
.L_x_2:
[----:B01----:R-:W-:Y:S01]  /*02c0*/  LDS R9, [R10] ;  /* 0x000000000a097984 */ /* 0x003fe20000000800 */
[----:B------:R-:W-:Y:S01]  /*02d0*/  ISETP.GE.U32.AND P1, PT, R11, 0x2, PT ;  /* 0x000000020b00780c */ /* 0x000fe20003f26070 */
[----:B------:R-:W-:Y:S01]  /*02e0*/  BSSY.RECONVERGENT B0, `(.L_x_4) ;  /* 0x000000f000007945 */ /* 0x000fe20003800200 */
[----:B------:R-:W-:Y:S01]  /*02f0*/  LOP3.LUT R12, R15, 0x7, RZ, 0xc0, !PT ;  /* 0x000000070f0c7812 */ /* 0x000fe200078ec0ff */
[----:B------:R-:W0:Y:S01]  /*0300*/  LDS R8, [R10+0x10] ;  /* 0x000010000a087984 */ /* 0x000e220000000800 */
[----:B------:R-:W-:-:S03]  /*0310*/  ISETP.NE.AND P2, PT, R11, RZ, PT ;  /* 0x000000ff0b00720c */ /* 0x000fc60003f45270 */
[----:B------:R-:W-:-:S05]  /*0320*/  IMAD R11, R15, 0x2, -R12 ;  /* 0x000000020f0b7824 */ /* 0x000fca00078e0a0c */
[----:B------:R-:W-:Y:S02]  /*0330*/  LEA R11, R11, UR4, 0x2 ;  /* 0x000000040b0b7c11 */ /* 0x000fe4000f8e10ff */
        /* <DEDUP_REMOVED lines=9> */
.L_x_5:
[----:B------:R-:W-:Y:S05]  /*03d0*/  BSYNC.RECONVERGENT B0 ;  /* 0x0000000000007941 */ /* 0x000fea0003800200 */
.L_x_4:
[----:B------:R-:W-:Y:S04]  /*03e0*/  BSSY.RECONVERGENT B0, `(.L_x_6) ;  /* 0x0000007000007945 */ /* 0x000fe80003800200 */
[----:B------:R-:W-:Y:S05]  /*03f0*/  @!P2 BRA `(.L_x_7) ;  /* 0x000000000014a947 */ /* 0x000fea0003800000 */
[----:B01----:R-:W-:Y:S04]  /*0400*/  LDS R9, [R6+-0x4] ;  /* 0xfffffc0006097984 */ /* 0x003fe80000000800 */
[----:B------:R-:W0:Y:S02]  /*0410*/  LDS R8, [R6] ;  /* 0x0000000006087984 */ /* 0x000e240000000800 */
[----:B0-----:R-:W-:-:S13]  /*0420*/  ISETP.GT.AND P0, PT, R9, R8, PT ;  /* 0x000000080900720c */ /* 0x001fda0003f04270 */
[----:B------:R2:W-:Y:S04]  /*0430*/  @P0 STS [R6+-0x4], R8 ;  /* 0xfffffc0806000388 */ /* 0x0005e80000000800 */
[----:B------:R2:W-:Y:S02]  /*0440*/  @P0 STS [R6], R9 ;  /* 0x0000000906000388 */ /* 0x0005e40000000800 */
.L_x_7:
[----:B------:R-:W-:Y:S05]  /*0450*/  BSYNC.RECONVERGENT B0 ;  /* 0x0000000000007941 */ /* 0x000fea0003800200 */
.L_x_6:
[----:B012---:R-:W-:Y:S01]  /*0460*/  LDS R8, [R11] ;  /* 0x000000000b087984 */ /* 0x007fe20000000800 */
[C---:B------:R-:W-:Y:S01]  /*0470*/  ISETP.GE.U32.AND P3, PT, R12.reuse, 0x4, PT ;  /* 0x000000040c00780c */ /* 0x040fe20003f66070 */
[----:B------:R-:W-:Y:S01]  /*0480*/  BSSY.RECONVERGENT B0, `(.L_x_8) ;  /* 0x000000d000007945 */ /* 0x000fe20003800200 */
[C---:B------:R-:W-:Y:S01]  /*0490*/  ISETP.GE.U32.AND P0, PT, R12.reuse, 0x2, PT ;  /* 0x000000020c00780c */ /* 0x040fe20003f06070 */
[----:B------:R-:W0:Y:S01]  /*04a0*/  LDS R9, [R11+0x20] ;  /* 0x000020000b097984 */ /* 0x000e220000000800 */
[----:B------:R-:W-:Y:S02]  /*04b0*/  ISETP.NE.AND P1, PT, R12, RZ, PT ;  /* 0x000000ff0c00720c */ /* 0x000fe40003f25270 */
        /* <DEDUP_REMOVED lines=9> */
.L_x_9:
[----:B------:R-:W-:Y:S05]  /*0550*/  BSYNC.RECONVERGENT B0 ;  /* 0x0000000000007941 */ /* 0x000fea0003800200 */
.L_x_8:
[----:B------:R-:W-:Y:S04]  /*0560*/  BSSY.RECONVERGENT B0, `(.L_x_10) ;  /* 0x0000007000007945 */ /* 0x000fe80003800200 */
[----:B------:R-:W-:Y:S05]  /*0570*/  @!P0 BRA `(.L_x_11) ;  /* 0x0000000000148947 */ /* 0x000fea0003800000 */
[----:B01----:R-:W-:Y:S04]  /*0580*/  LDS R8, [R7+-0x8] ;  /* 0xfffff80007087984 */ /* 0x003fe80000000800 */
[----:B------:R-:W0:Y:S02]  /*0590*/  LDS R9, [R7] ;  /* 0x0000000007097984 */ /* 0x000e240000000800 */
[----:B0-----:R-:W-:-:S13]  /*05a0*/  ISETP.GT.AND P0, PT, R8, R9, PT ;  /* 0x000000090800720c */ /* 0x001fda0003f04270 */
[----:B------:R2:W-:Y:S04]  /*05b0*/  @P0 STS [R7+-0x8], R9 ;  /* 0xfffff80907000388 */ /* 0x0005e80000000800 */
[----:B------:R2:W-:Y:S02]  /*05c0*/  @P0 STS [R7], R8 ;  /* 0x0000000807000388 */ /* 0x0005e40000000800 */
.L_x_11:
[----:B------:R-:W-:Y:S05]  /*05d0*/  BSYNC.RECONVERGENT B0 ;  /* 0x0000000000007941 */ /* 0x000fea0003800200 */
.L_x_10:
[----:B------:R-:W-:Y:S04]  /*05e0*/  BSSY.RECONVERGENT B0, `(.L_x_12) ;  /* 0x0000007000007945 */ /* 0x000fe80003800200 */
[----:B------:R-:W-:Y:S05]  /*05f0*/  @!P1 BRA `(.L_x_13) ;  /* 0x0000000000149947 */ /* 0x000fea0003800000 */
[----:B--2---:R-:W-:Y:S04]  /*0600*/  LDS R7, [R6+-0x4] ;  /* 0xfffffc0006077984 */ /* 0x004fe80000000800 */
[----:B01----:R-:W0:Y:S02]  /*0610*/  LDS R8, [R6] ;  /* 0x0000000006087984 */ /* 0x003e240000000800 */
[----:B0-----:R-:W-:-:S13]  /*0620*/  ISETP.GT.AND P0, PT, R7, R8, PT ;  /* 0x000000080700720c */ /* 0x001fda0003f04270 */
[----:B------:R3:W-:Y:S04]  /*0630*/  @P0 STS [R6+-0x4], R8 ;  /* 0xfffffc0806000388 */ /* 0x0007e80000000800 */
[----:B------:R3:W-:Y:S02]  /*0640*/  @P0 STS [R6], R7 ;  /* 0x0000000706000388 */ /* 0x0007e40000000800 */
.L_x_13:
[----:B------:R-:W-:Y:S05]  /*0650*/  BSYNC.RECONVERGENT B0 ;  /* 0x0000000000007941 */ /* 0x000fea0003800200 */
.L_x_12:
[----:B------:R-:W-:Y:S06]  /*0660*/  BAR.SYNC.DEFER_BLOCKING 0x0 ;  /* 0x0000000000007b1d */ /* 0x000fec0000010000 */
[----:B--23--:R-:W2:Y:S04]  /*0670*/  LDS R7, [R0] ;  /* 0x0000000000077984 */ /* 0x00cea80000000800 */
[----:B01----:R-:W0:Y:S04]  /*0680*/  LDS R9, [R0+0x400] ;  /* 0x0004000000097984 */ /* 0x003e280000000800 */
[----:B--2---:R-:W-:Y:S04]  /*0690*/  STG.E desc[UR6][R2.64], R7 ;  /* 0x0000000702007986 */ /* 0x004fe8000c101906 */
[----:B0-----:R-:W-:Y:S01]  /*06a0*/  STG.E desc[UR6][R4.64], R9 ;  /* 0x0000000904007986 */ /* 0x001fe2000c101906 */
[----:B------:R-:W-:Y:S05]  /*06b0*/  EXIT ;  /* 0x000000000000794d */ /* 0x000fea0003800000 */
.L_x_14:
        /* <DEDUP_REMOVED lines=12> */
.L_x_17:


//--------------------- .nv.shared._Z10VanVoorhisPi --------------------------
	.section	.nv.shared._Z10VanVoorhisPi,"aw",@nobits
	.sectionflags	@""
	.align	4
.nv.shared._Z10VanVoorhisPi:
	.zero		3072


//--------------------- .nv.shared.reserved.0     --------------------------
	.section	.nv.shared.reserved.0,"aw",@nobits
	.weak		__nv_reservedSMEM_offset_0_alias
	.size		__nv_reservedSMEM_offset_0_alias, 0, 64
	.other		__nv_reservedSMEM_offset_0_alias,@"STO_CUDA_RESERVED_SHARED STV_DEFAULT"
__nv_reservedSMEM_offset_0_alias:
	.zero		0
	.zero		64


//--------------------- .nv.shared._Z10newBatcherPi --------------------------
	.section	.nv.shared._Z10newBatcherPi,"aw",@nobits
	.sectionflags	@""
	.align	4
.nv.shared._Z10newBatcherPi:
	.zero		3072


//--------------------- .nv.shared._Z13nvidiaBatcherPi --------------------------
	.section	.nv.shared._Z13nvidiaBatcherPi,"aw",@nobits
	.sectionflags	@""
	.align	4
.nv.shared._Z13nvidiaBatcherPi:
	.zero		3072


//--------------------- .nv.constant0._Z10VanVoorhisPi --------------------------
	.section	.nv.constant0._Z10VanVoorhisPi,"a",@progbits
	.sectionflags	@""
	.align	4
.nv.constant0._Z10VanVoorhisPi:
	.zero		904


//--------------------- .nv.constant0._Z10newBatcherPi --------------------------
	.section	.nv.constant0._Z10newBatcherPi,"a",@progbits
	.sectionflags	@""
	.align	4
.nv.constant0._Z10newBatcherPi:
	.zero		904


//--------------------- .nv.constant0._Z13nvidiaBatcherPi --------------------------
	.section	.nv.constant0._Z13nvidiaBatcherPi,"a",@progbits
	.sectionflags	@""
	.align	4
.nv.constant0._Z13nvidiaBatcherPi:
	.zero		904


//--------------------- SYMBOLS --------------------------

	.type		.nv.reservedSmem.offset0,@object
	.size		.nv.reservedSmem.offset0,0x4
	.type		.nv.reservedSmem.cap,@object
	.size		.nv.reservedSmem.cap,0x4
